//
// Generated by NVIDIA NVVM Compiler
//
// Compiler Build ID: CL-36424714
// Cuda compilation tools, release 13.0, V13.0.88
// Based on NVVM 20.0.0
//

.version 9.0
.target sm_100
.address_size 64

	// .globl	_Z23convert_weights_to_fp16PfP6__halfi

.visible .entry _Z23convert_weights_to_fp16PfP6__halfi(
	.param .u64 .ptr .align 1 _Z23convert_weights_to_fp16PfP6__halfi_param_0,
	.param .u64 .ptr .align 1 _Z23convert_weights_to_fp16PfP6__halfi_param_1,
	.param .u32 _Z23convert_weights_to_fp16PfP6__halfi_param_2
)
{
	.reg .pred 	%p<2>;
	.reg .b16 	%rs<2>;
	.reg .b32 	%r<6>;
	.reg .b32 	%f<2>;
	.reg .b64 	%rd<9>;

	ld.param.u64 	%rd1, [_Z23convert_weights_to_fp16PfP6__halfi_param_0];
	ld.param.u64 	%rd2, [_Z23convert_weights_to_fp16PfP6__halfi_param_1];
	ld.param.u32 	%r2, [_Z23convert_weights_to_fp16PfP6__halfi_param_2];
	mov.u32 	%r3, %ctaid.x;
	mov.u32 	%r4, %ntid.x;
	mov.u32 	%r5, %tid.x;
	mad.lo.s32 	%r1, %r3, %r4, %r5;
	setp.ge.s32 	%p1, %r1, %r2;
	@%p1 bra 	$L__BB0_2;
	cvta.to.global.u64 	%rd3, %rd1;
	cvta.to.global.u64 	%rd4, %rd2;
	mul.wide.s32 	%rd5, %r1, 4;
	add.s64 	%rd6, %rd3, %rd5;
	ld.global.nc.f32 	%f1, [%rd6];
	// begin inline asm
	{  cvt.rn.f16.f32 %rs1, %f1;}

	// end inline asm
	mul.wide.s32 	%rd7, %r1, 2;
	add.s64 	%rd8, %rd4, %rd7;
	st.global.u16 	[%rd8], %rs1;
$L__BB0_2:
	ret;

}
	// .globl	_Z23convert_weights_to_fp32P6__halfPfi
.visible .entry _Z23convert_weights_to_fp32P6__halfPfi(
	.param .u64 .ptr .align 1 _Z23convert_weights_to_fp32P6__halfPfi_param_0,
	.param .u64 .ptr .align 1 _Z23convert_weights_to_fp32P6__halfPfi_param_1,
	.param .u32 _Z23convert_weights_to_fp32P6__halfPfi_param_2
)
{
	.reg .pred 	%p<2>;
	.reg .b16 	%rs<2>;
	.reg .b32 	%r<6>;
	.reg .b32 	%f<2>;
	.reg .b64 	%rd<9>;

	ld.param.u64 	%rd1, [_Z23convert_weights_to_fp32P6__halfPfi_param_0];
	ld.param.u64 	%rd2, [_Z23convert_weights_to_fp32P6__halfPfi_param_1];
	ld.param.u32 	%r2, [_Z23convert_weights_to_fp32P6__halfPfi_param_2];
	mov.u32 	%r3, %ctaid.x;
	mov.u32 	%r4, %ntid.x;
	mov.u32 	%r5, %tid.x;
	mad.lo.s32 	%r1, %r3, %r4, %r5;
	setp.ge.s32 	%p1, %r1, %r2;
	@%p1 bra 	$L__BB1_2;
	cvta.to.global.u64 	%rd3, %rd1;
	cvta.to.global.u64 	%rd4, %rd2;
	mul.wide.s32 	%rd5, %r1, 2;
	add.s64 	%rd6, %rd3, %rd5;
	ld.global.nc.u16 	%rs1, [%rd6];
	// begin inline asm
	{  cvt.f32.f16 %f1, %rs1;}

	// end inline asm
	mul.wide.s32 	%rd7, %r1, 4;
	add.s64 	%rd8, %rd4, %rd7;
	st.global.f32 	[%rd8], %f1;
$L__BB1_2:
	ret;

}


// ===== COMPILED SASS (sm_100) =====

	.target	sm_100

	.elftype	@"ET_EXEC"


//--------------------- .note.nv.tkinfo           --------------------------
	.section	.note.nv.tkinfo,"",@"SHT_NOTE"
	.sectionflags	@"SHF_NOTE_NV_TKINFO"
	.tkinfo
        /*0018*/ 	.word	0x00000002
        /*0030*/ 	.string	""
        /*0030*/ 	.string	"ptxas"
        /*0030*/ 	.string	"Cuda compilation tools, release 13.0, V13.0.88"
        /*0030*/ 	.string	"Build cuda_13.0.r13.0/compiler.36424714_0"
        /*0030*/ 	.string	"-arch sm_100 -m 64 "



//--------------------- .note.nv.cuinfo           --------------------------
	.section	.note.nv.cuinfo,"",@"SHT_NOTE"
	.sectionflags	@"SHF_NOTE_NV_CUINFO"
        /*0018*/ 	.short	0x0002
        /*001a*/ 	.short	0x0064
        /*001c*/ 	.short	0x0082
	.zero		2


//--------------------- .nv.info                  --------------------------
	.section	.nv.info,"",@"SHT_CUDA_INFO"
	.align	4


	//----- nvinfo : EIATTR_REGCOUNT
	.align		4
        /*0000*/ 	.byte	0x04, 0x2f
        /*0002*/ 	.short	(.L_1 - .L_0)
	.align		4
.L_0:
        /*0004*/ 	.word	index@(_Z23convert_weights_to_fp16PfP6__halfi)
        /*0008*/ 	.word	0x0000000a


	//----- nvinfo : EIATTR_FRAME_SIZE
	.align		4
.L_1:
        /*000c*/ 	.byte	0x04, 0x11
        /*000e*/ 	.short	(.L_3 - .L_2)
	.align		4
.L_2:
        /*0010*/ 	.word	index@(_Z23convert_weights_to_fp16PfP6__halfi)
        /*0014*/ 	.word	0x00000000


	//----- nvinfo : EIATTR_REGCOUNT
	.align		4
.L_3:
        /*0018*/ 	.byte	0x04, 0x2f
        /*001a*/ 	.short	(.L_5 - .L_4)
	.align		4
.L_4:
        /*001c*/ 	.word	index@(_Z23convert_weights_to_fp32P6__halfPfi)
        /*0020*/ 	.word	0x0000000a


	//----- nvinfo : EIATTR_FRAME_SIZE
	.align		4
.L_5:
        /*0024*/ 	.byte	0x04, 0x11
        /*0026*/ 	.short	(.L_7 - .L_6)
	.align		4
.L_6:
        /*0028*/ 	.word	index@(_Z23convert_weights_to_fp32P6__halfPfi)
        /*002c*/ 	.word	0x00000000


	//----- nvinfo : EIATTR_MIN_STACK_SIZE
	.align		4
.L_7:
        /*0030*/ 	.byte	0x04, 0x12
        /*0032*/ 	.short	(.L_9 - .L_8)
	.align		4
.L_8:
        /*0034*/ 	.word	index@(_Z23convert_weights_to_fp32P6__halfPfi)
        /*0038*/ 	.word	0x00000000


	//----- nvinfo : EIATTR_MIN_STACK_SIZE
	.align		4
.L_9:
        /*003c*/ 	.byte	0x04, 0x12
        /*003e*/ 	.short	(.L_11 - .L_10)
	.align		4
.L_10:
        /*0040*/ 	.word	index@(_Z23convert_weights_to_fp16PfP6__halfi)
        /*0044*/ 	.word	0x00000000
.L_11:


//--------------------- .nv.compat                --------------------------
	.section	.nv.compat,"",@"SHT_CUDA_COMPAT_INFO"
	.align	4
        /*0000*/ 	.byte	0x02, 0x09, 0x00, 0x00, 0x02, 0x02, 0x01, 0x00, 0x02, 0x05, 0x05, 0x00, 0x03, 0x07, 0x01, 0x01
        /*0010*/ 	.byte	0x02, 0x03, 0x00, 0x00, 0x02, 0x06, 0x01, 0x00, 0x04, 0x0b, 0x08, 0x00, 0x09, 0x00, 0x00, 0x00
        /*0020*/ 	.byte	0x00, 0x00, 0x00, 0x00


//--------------------- .nv.info._Z23convert_weights_to_fp32P6__halfPfi --------------------------
	.section	.nv.info._Z23convert_weights_to_fp32P6__halfPfi,"",@"SHT_CUDA_INFO"
	.sectionflags	@""
	.align	4


	//----- nvinfo : EIATTR_CUDA_API_VERSION
	.align		4
        /*0000*/ 	.byte	0x04, 0x37
        /*0002*/ 	.short	(.L_13 - .L_12)
.L_12:
        /*0004*/ 	.word	0x00000082


	//----- nvinfo : EIATTR_KPARAM_INFO
	.align		4
.L_13:
        /*0008*/ 	.byte	0x04, 0x17
        /*000a*/ 	.short	(.L_15 - .L_14)
.L_14:
        /*000c*/ 	.word	0x00000000
        /*0010*/ 	.short	0x0002
        /*0012*/ 	.short	0x0010
        /*0014*/ 	.byte	0x00, 0xf0, 0x11, 0x00


	//----- nvinfo : EIATTR_KPARAM_INFO
	.align		4
.L_15:
        /*0018*/ 	.byte	0x04, 0x17
        /*001a*/ 	.short	(.L_17 - .L_16)
.L_16:
        /*001c*/ 	.word	0x00000000
        /*0020*/ 	.short	0x0001
        /*0022*/ 	.short	0x0008
        /*0024*/ 	.byte	0x00, 0xf5, 0x21, 0x00


	//----- nvinfo : EIATTR_KPARAM_INFO
	.align		4
.L_17:
        /*0028*/ 	.byte	0x04, 0x17
        /*002a*/ 	.short	(.L_19 - .L_18)
.L_18:
        /*002c*/ 	.word	0x00000000
        /*0030*/ 	.short	0x0000
        /*0032*/ 	.short	0x0000
        /*0034*/ 	.byte	0x00, 0xf5, 0x21, 0x00


	//----- nvinfo : EIATTR_SPARSE_MMA_MASK
	.align		4
.L_19:
        /*0038*/ 	.byte	0x03, 0x50
        /*003a*/ 	.short	0x0000


	//----- nvinfo : EIATTR_MAXREG_COUNT
	.align		4
        /*003c*/ 	.byte	0x03, 0x1b
        /*003e*/ 	.short	0x00ff


	//----- nvinfo : EIATTR_MERCURY_ISA_VERSION
	.align		4
        /*0040*/ 	.byte	0x03, 0x5f
        /*0042*/ 	.short	0x0101


	//----- nvinfo : EIATTR_VRC_CTA_INIT_COUNT
	.align		4
        /*0044*/ 	.byte	0x02, 0x4a
	.zero		1
	.zero		1


	//----- nvinfo : EIATTR_EXIT_INSTR_OFFSETS
	.align		4
        /*0048*/ 	.byte	0x04, 0x1c
        /*004a*/ 	.short	(.L_21 - .L_20)


	//   ....[0]....
.L_20:
        /*004c*/ 	.word	0x00000070


	//   ....[1]....
        /*0050*/ 	.word	0x00000100


	//----- nvinfo : EIATTR_CBANK_PARAM_SIZE
	.align		4
.L_21:
        /*0054*/ 	.byte	0x03, 0x19
        /*0056*/ 	.short	0x0014


	//----- nvinfo : EIATTR_PARAM_CBANK
	.align		4
        /*0058*/ 	.byte	0x04, 0x0a
        /*005a*/ 	.short	(.L_23 - .L_22)
	.align		4
.L_22:
        /*005c*/ 	.word	index@(.nv.constant0._Z23convert_weights_to_fp32P6__halfPfi)
        /*0060*/ 	.short	0x0380
        /*0062*/ 	.short	0x0014


	//----- nvinfo : EIATTR_SW_WAR
	.align		4
.L_23:
        /*0064*/ 	.byte	0x04, 0x36
        /*0066*/ 	.short	(.L_25 - .L_24)
.L_24:
        /*0068*/ 	.word	0x00000008
.L_25:


//--------------------- .nv.info._Z23convert_weights_to_fp16PfP6__halfi --------------------------
	.section	.nv.info._Z23convert_weights_to_fp16PfP6__halfi,"",@"SHT_CUDA_INFO"
	.sectionflags	@""
	.align	4


	//----- nvinfo : EIATTR_CUDA_API_VERSION
	.align		4
        /*0000*/ 	.byte	0x04, 0x37
        /*0002*/ 	.short	(.L_27 - .L_26)
.L_26:
        /*0004*/ 	.word	0x00000082


	//----- nvinfo : EIATTR_KPARAM_INFO
	.align		4
.L_27:
        /*0008*/ 	.byte	0x04, 0x17
        /*000a*/ 	.short	(.L_29 - .L_28)
.L_28:
        /*000c*/ 	.word	0x00000000
        /*0010*/ 	.short	0x0002
        /*0012*/ 	.short	0x0010
        /*0014*/ 	.byte	0x00, 0xf0, 0x11, 0x00


	//----- nvinfo : EIATTR_KPARAM_INFO
	.align		4
.L_29:
        /*0018*/ 	.byte	0x04, 0x17
        /*001a*/ 	.short	(.L_31 - .L_30)
.L_30:
        /*001c*/ 	.word	0x00000000
        /*0020*/ 	.short	0x0001
        /*0022*/ 	.short	0x0008
        /*0024*/ 	.byte	0x00, 0xf5, 0x21, 0x00


	//----- nvinfo : EIATTR_KPARAM_INFO
	.align		4
.L_31:
        /*0028*/ 	.byte	0x04, 0x17
        /*002a*/ 	.short	(.L_33 - .L_32)
.L_32:
        /*002c*/ 	.word	0x00000000
        /*0030*/ 	.short	0x0000
        /*0032*/ 	.short	0x0000
        /*0034*/ 	.byte	0x00, 0xf5, 0x21, 0x00


	//----- nvinfo : EIATTR_SPARSE_MMA_MASK
	.align		4
.L_33:
        /*0038*/ 	.byte	0x03, 0x50
        /*003a*/ 	.short	0x0000


	//----- nvinfo : EIATTR_MAXREG_COUNT
	.align		4
        /*003c*/ 	.byte	0x03, 0x1b
        /*003e*/ 	.short	0x00ff


	//----- nvinfo : EIATTR_MERCURY_ISA_VERSION
	.align		4
        /*0040*/ 	.byte	0x03, 0x5f
        /*0042*/ 	.short	0x0101


	//----- nvinfo : EIATTR_VRC_CTA_INIT_COUNT
	.align		4
        /*0044*/ 	.byte	0x02, 0x4a
	.zero		1
	.zero		1


	//----- nvinfo : EIATTR_EXIT_INSTR_OFFSETS
	.align		4
        /*0048*/ 	.byte	0x04, 0x1c
        /*004a*/ 	.short	(.L_35 - .L_34)


	//   ....[0]....
.L_34:
        /*004c*/ 	.word	0x00000070


	//   ....[1]....
        /*0050*/ 	.word	0x00000100


	//----- nvinfo : EIATTR_CBANK_PARAM_SIZE
	.align		4
.L_35:
        /*0054*/ 	.byte	0x03, 0x19
        /*0056*/ 	.short	0x0014


	//----- nvinfo : EIATTR_PARAM_CBANK
	.align		4
        /*0058*/ 	.byte	0x04, 0x0a
        /*005a*/ 	.short	(.L_37 - .L_36)
	.align		4
.L_36:
        /*005c*/ 	.word	index@(.nv.constant0._Z23convert_weights_to_fp16PfP6__halfi)
        /*0060*/ 	.short	0x0380
        /*0062*/ 	.short	0x0014


	//----- nvinfo : EIATTR_SW_WAR
	.align		4
.L_37:
        /*0064*/ 	.byte	0x04, 0x36
        /*0066*/ 	.short	(.L_39 - .L_38)
.L_38:
        /*0068*/ 	.word	0x00000008
.L_39:


//--------------------- .nv.callgraph             --------------------------
	.section	.nv.callgraph,"",@"SHT_CUDA_CALLGRAPH"
	.align	4
	.sectionentsize	8
	.align		4
        /*0000*/ 	.word	0x00000000
	.align		4
        /*0004*/ 	.word	0xffffffff
	.align		4
        /*0008*/ 	.word	0x00000000
	.align		4
        /*000c*/ 	.word	0xfffffffe
	.align		4
        /*0010*/ 	.word	0x00000000
	.align		4
        /*0014*/ 	.word	0xfffffffd
	.align		4
        /*0018*/ 	.word	0x00000000
	.align		4
        /*001c*/ 	.word	0xfffffffc


//--------------------- .text._Z23convert_weights_to_fp32P6__halfPfi --------------------------
	.section	.text._Z23convert_weights_to_fp32P6__halfPfi,"ax",@progbits
	.align	128
        .global         _Z23convert_weights_to_fp32P6__halfPfi
        .type           _Z23convert_weights_to_fp32P6__halfPfi,@function
        .size           _Z23convert_weights_to_fp32P6__halfPfi,(.L_x_2 - _Z23convert_weights_to_fp32P6__halfPfi)
        .other          _Z23convert_weights_to_fp32P6__halfPfi,@"STO_CUDA_ENTRY STV_DEFAULT"
_Z23convert_weights_to_fp32P6__halfPfi:
.text._Z23convert_weights_to_fp32P6__halfPfi:
[----:B------:R-:W-:Y:S01]  /*0000*/  LDC R1, c[0x0][0x37c] ;  /* 0x0000df00ff017b82 */ /* 0x000fe20000000800 */
[----:B------:R-:W0:Y:S07]  /*0010*/  S2R R0, SR_TID.X ;  /* 0x0000000000007919 */ /* 0x000e2e0000002100 */
[----:B------:R-:W0:Y:S01]  /*0020*/  S2UR UR4, SR_CTAID.X ;  /* 0x00000000000479c3 */ /* 0x000e220000002500 */
[----:B------:R-:W1:Y:S07]  /*0030*/  LDCU UR5, c[0x0][0x390] ;  /* 0x00007200ff0577ac */ /* 0x000e6e0008000800 */
[----:B------:R-:W0:Y:S02]  /*0040*/  LDC R7, c[0x0][0x360] ;  /* 0x0000d800ff077b82 */ /* 0x000e240000000800 */
[----:B0-----:R-:W-:-:S05]  /*0050*/  IMAD R7, R7, UR4, R0 ;  /* 0x0000000407077c24 */ /* 0x001fca000f8e0200 */
[----:B-1----:R-:W-:-:S13]  /*0060*/  ISETP.GE.AND P0, PT, R7, UR5, PT ;  /* 0x0000000507007c0c */ /* 0x002fda000bf06270 */
[----:B------:R-:W-:Y:S05]  /*0070*/  @P0 EXIT ;  /* 0x000000000000094d */ /* 0x000fea0003800000 */
[----:B------:R-:W0:Y:S01]  /*0080*/  LDC.64 R2, c[0x0][0x380] ;  /* 0x0000e000ff027b82 */ /* 0x000e220000000a00 */
[----:B------:R-:W1:Y:S07]  /*0090*/  LDCU.64 UR4, c[0x0][0x358] ;  /* 0x00006b00ff0477ac */ /* 0x000e6e0008000a00 */
[----:B------:R-:W2:Y:S01]  /*00a0*/  LDC.64 R4, c[0x0][0x388] ;  /* 0x0000e200ff047b82 */ /* 0x000ea20000000a00 */
[----:B0-----:R-:W-:-:S06]  /*00b0*/  IMAD.WIDE R2, R7, 0x2, R2 ;  /* 0x0000000207027825 */ /* 0x001fcc00078e0202 */
[----:B-1----:R-:W3:Y:S01]  /*00c0*/  LDG.E.U16.CONSTANT R2, desc[UR4][R2.64] ;  /* 0x0000000402027981 */ /* 0x002ee2000c1e9500 */
[----:B--2---:R-:W-:-:S04]  /*00d0*/  IMAD.WIDE R4, R7, 0x4, R4 ;  /* 0x0000000407047825 */ /* 0x004fc800078e0204 */
[----:B---3--:R-:W-:-:S05]  /*00e0*/  HADD2.F32 R7, -RZ, R2.H0_H0 ;  /* 0x20000002ff077230 */ /* 0x008fca0000004100 */
[----:B------:R-:W-:Y:S01]  /*00f0*/  STG.E desc[UR4][R4.64], R7 ;  /* 0x0000000704007986 */ /* 0x000fe2000c101904 */
[----:B------:R-:W-:Y:S05]  /*0100*/  EXIT ;  /* 0x000000000000794d */ /* 0x000fea0003800000 */
.L_x_0:
[----:B------:R-:W-:-:S00]  /*0110*/  BRA `(.L_x_0) ;  /* 0xfffffffc00fc7947 */ /* 0x000fc0000383ffff */
[----:B------:R-:W-:-:S00]  /*0120*/  NOP ;  /* 0x0000000000007918 */ /* 0x000fc00000000000 */
        /* <DEDUP_REMOVED lines=13> */
.L_x_2:


//--------------------- .text._Z23convert_weights_to_fp16PfP6__halfi --------------------------
	.section	.text._Z23convert_weights_to_fp16PfP6__halfi,"ax",@progbits
	.align	128
        .global         _Z23convert_weights_to_fp16PfP6__halfi
        .type           _Z23convert_weights_to_fp16PfP6__halfi,@function
        .size           _Z23convert_weights_to_fp16PfP6__halfi,(.L_x_3 - _Z23convert_weights_to_fp16PfP6__halfi)
        .other          _Z23convert_weights_to_fp16PfP6__halfi,@"STO_CUDA_ENTRY STV_DEFAULT"
_Z23convert_weights_to_fp16PfP6__halfi:
.text._Z23convert_weights_to_fp16PfP6__halfi:
        /* <DEDUP_REMOVED lines=12> */
[----:B-1----:R-:W3:Y:S01]  /*00c0*/  LDG.E.CONSTANT R2, desc[UR4][R2.64] ;  /* 0x0000000402027981 */ /* 0x002ee2000c1e9900 */
[----:B--2---:R-:W-:Y:S01]  /*00d0*/  IMAD.WIDE R4, R7, 0x2, R4 ;  /* 0x0000000207047825 */ /* 0x004fe200078e0204 */
[----:B---3--:R-:W-:-:S05]  /*00e0*/  F2FP.F16.F32.PACK_AB R0, RZ, R2 ;  /* 0x00000002ff00723e */ /* 0x008fca00000000ff */
[----:B------:R-:W-:Y:S01]  /*00f0*/  STG.E.U16 desc[UR4][R4.64], R0 ;  /* 0x0000000004007986 */ /* 0x000fe2000c101504 */
[----:B------:R-:W-:Y:S05]  /*0100*/  EXIT ;  /* 0x000000000000794d */ /* 0x000fea0003800000 */
.L_x_1:
        /* <DEDUP_REMOVED lines=15> */
.L_x_3:


//--------------------- .nv.shared.reserved.0     --------------------------
	.section	.nv.shared.reserved.0,"aw",@nobits
	.weak		__nv_reservedSMEM_offset_0_alias
	.size		__nv_reservedSMEM_offset_0_alias, 0, 64
	.other		__nv_reservedSMEM_offset_0_alias,@"STO_CUDA_RESERVED_SHARED STV_DEFAULT"
__nv_reservedSMEM_offset_0_alias:
	.zero		0
	.zero		64


//--------------------- .nv.constant0._Z23convert_weights_to_fp32P6__halfPfi --------------------------
	.section	.nv.constant0._Z23convert_weights_to_fp32P6__halfPfi,"a",@progbits
	.sectionflags	@""
	.align	4
.nv.constant0._Z23convert_weights_to_fp32P6__halfPfi:
	.zero		916


//--------------------- .nv.constant0._Z23convert_weights_to_fp16PfP6__halfi --------------------------
	.section	.nv.constant0._Z23convert_weights_to_fp16PfP6__halfi,"a",@progbits
	.sectionflags	@""
	.align	4
.nv.constant0._Z23convert_weights_to_fp16PfP6__halfi:
	.zero		916


//--------------------- SYMBOLS --------------------------

	.type		.nv.reservedSmem.offset0,@object
	.size		.nv.reservedSmem.offset0,0x4
